//
// Generated by NVIDIA NVVM Compiler
//
// Compiler Build ID: CL-36424714
// Cuda compilation tools, release 13.0, V13.0.88
// Based on NVVM 20.0.0
//

.version 9.0
.target sm_100
.address_size 64

	// .globl	_Z14testsuperPixelPiS_
.extern .func  (.param .b32 func_retval0) vprintf
(
	.param .b64 vprintf_param_0,
	.param .b64 vprintf_param_1
)
;
// _ZZ14testsuperPixelPiS_E11inputsToSum has been demoted
.global .align 1 .b8 $str[4] = {37, 100, 10};

.visible .entry _Z14testsuperPixelPiS_(
	.param .u64 .ptr .align 1 _Z14testsuperPixelPiS__param_0,
	.param .u64 .ptr .align 1 _Z14testsuperPixelPiS__param_1
)
{
	.local .align 8 .b8 	__local_depot0[8];
	.reg .b64 	%SP;
	.reg .b64 	%SPL;
	.reg .pred 	%p<3>;
	.reg .b32 	%r<56>;
	.reg .b64 	%rd<13>;
	// demoted variable
	.shared .align 4 .b8 _ZZ14testsuperPixelPiS_E11inputsToSum[64];
	mov.u64 	%SPL, __local_depot0;
	cvta.local.u64 	%SP, %SPL;
	ld.param.u64 	%rd2, [_Z14testsuperPixelPiS__param_0];
	ld.param.u64 	%rd1, [_Z14testsuperPixelPiS__param_1];
	cvta.to.global.u64 	%rd3, %rd2;
	mov.u32 	%r1, %ctaid.x;
	mov.u32 	%r2, %ctaid.y;
	mov.u32 	%r7, %nctaid.x;
	mad.lo.s32 	%r3, %r2, %r7, %r1;
	mov.u32 	%r8, %ntid.x;
	mov.u32 	%r9, %ntid.y;
	mul.lo.s32 	%r10, %r8, %r9;
	mov.u32 	%r4, %tid.y;
	mov.u32 	%r5, %tid.x;
	mad.lo.s32 	%r11, %r4, %r8, %r5;
	mad.lo.s32 	%r6, %r10, %r3, %r11;
	mul.wide.s32 	%rd4, %r6, 4;
	add.s64 	%rd5, %rd3, %rd4;
	ld.global.u32 	%r12, [%rd5];
	shl.b32 	%r13, %r11, 2;
	mov.u32 	%r14, _ZZ14testsuperPixelPiS_E11inputsToSum;
	add.s32 	%r15, %r14, %r13;
	st.shared.u32 	[%r15], %r12;
	bar.sync 	0;
	setp.ne.s32 	%p1, %r11, 0;
	@%p1 bra 	$L__BB0_2;
	ld.shared.u32 	%r16, [_ZZ14testsuperPixelPiS_E11inputsToSum];
	ld.shared.u32 	%r17, [_ZZ14testsuperPixelPiS_E11inputsToSum+4];
	add.s32 	%r18, %r17, %r16;
	ld.shared.u32 	%r19, [_ZZ14testsuperPixelPiS_E11inputsToSum+8];
	add.s32 	%r20, %r19, %r18;
	ld.shared.u32 	%r21, [_ZZ14testsuperPixelPiS_E11inputsToSum+12];
	add.s32 	%r22, %r21, %r20;
	ld.shared.u32 	%r23, [_ZZ14testsuperPixelPiS_E11inputsToSum+16];
	add.s32 	%r24, %r23, %r22;
	ld.shared.u32 	%r25, [_ZZ14testsuperPixelPiS_E11inputsToSum+20];
	add.s32 	%r26, %r25, %r24;
	ld.shared.u32 	%r27, [_ZZ14testsuperPixelPiS_E11inputsToSum+24];
	add.s32 	%r28, %r27, %r26;
	ld.shared.u32 	%r29, [_ZZ14testsuperPixelPiS_E11inputsToSum+28];
	add.s32 	%r30, %r29, %r28;
	ld.shared.u32 	%r31, [_ZZ14testsuperPixelPiS_E11inputsToSum+32];
	add.s32 	%r32, %r31, %r30;
	ld.shared.u32 	%r33, [_ZZ14testsuperPixelPiS_E11inputsToSum+36];
	add.s32 	%r34, %r33, %r32;
	ld.shared.u32 	%r35, [_ZZ14testsuperPixelPiS_E11inputsToSum+40];
	add.s32 	%r36, %r35, %r34;
	ld.shared.u32 	%r37, [_ZZ14testsuperPixelPiS_E11inputsToSum+44];
	add.s32 	%r38, %r37, %r36;
	ld.shared.u32 	%r39, [_ZZ14testsuperPixelPiS_E11inputsToSum+48];
	add.s32 	%r40, %r39, %r38;
	ld.shared.u32 	%r41, [_ZZ14testsuperPixelPiS_E11inputsToSum+52];
	add.s32 	%r42, %r41, %r40;
	ld.shared.u32 	%r43, [_ZZ14testsuperPixelPiS_E11inputsToSum+56];
	add.s32 	%r44, %r43, %r42;
	ld.shared.u32 	%r45, [_ZZ14testsuperPixelPiS_E11inputsToSum+60];
	add.s32 	%r46, %r45, %r44;
	st.shared.u32 	[_ZZ14testsuperPixelPiS_E11inputsToSum], %r46;
$L__BB0_2:
	bar.sync 	0;
	setp.ne.s32 	%p2, %r6, 4;
	@%p2 bra 	$L__BB0_4;
	add.u64 	%rd6, %SP, 0;
	add.u64 	%rd7, %SPL, 0;
	st.local.u32 	[%rd7], %r5;
	mov.u64 	%rd8, $str;
	cvta.global.u64 	%rd9, %rd8;
	{ // callseq 0, 0
	.param .b64 param0;
	st.param.b64 	[param0], %rd9;
	.param .b64 param1;
	st.param.b64 	[param1], %rd6;
	.param .b32 retval0;
	call.uni (retval0), 
	vprintf, 
	(
	param0, 
	param1
	);
	ld.param.b32 	%r47, [retval0];
	} // callseq 0
	st.local.u32 	[%rd7], %r4;
	{ // callseq 1, 0
	.param .b64 param0;
	st.param.b64 	[param0], %rd9;
	.param .b64 param1;
	st.param.b64 	[param1], %rd6;
	.param .b32 retval0;
	call.uni (retval0), 
	vprintf, 
	(
	param0, 
	param1
	);
	ld.param.b32 	%r49, [retval0];
	} // callseq 1
	st.local.u32 	[%rd7], %r2;
	{ // callseq 2, 0
	.param .b64 param0;
	st.param.b64 	[param0], %rd9;
	.param .b64 param1;
	st.param.b64 	[param1], %rd6;
	.param .b32 retval0;
	call.uni (retval0), 
	vprintf, 
	(
	param0, 
	param1
	);
	ld.param.b32 	%r51, [retval0];
	} // callseq 2
	st.local.u32 	[%rd7], %r1;
	{ // callseq 3, 0
	.param .b64 param0;
	st.param.b64 	[param0], %rd9;
	.param .b64 param1;
	st.param.b64 	[param1], %rd6;
	.param .b32 retval0;
	call.uni (retval0), 
	vprintf, 
	(
	param0, 
	param1
	);
	ld.param.b32 	%r53, [retval0];
	} // callseq 3
	ld.shared.u32 	%r55, [_ZZ14testsuperPixelPiS_E11inputsToSum];
	cvta.to.global.u64 	%rd10, %rd1;
	mul.wide.s32 	%rd11, %r3, 4;
	add.s64 	%rd12, %rd10, %rd11;
	st.global.u32 	[%rd12], %r55;
$L__BB0_4:
	ret;

}


// ===== COMPILED SASS (sm_100) =====

	.target	sm_100

	.elftype	@"ET_EXEC"


//--------------------- .note.nv.tkinfo           --------------------------
	.section	.note.nv.tkinfo,"",@"SHT_NOTE"
	.sectionflags	@"SHF_NOTE_NV_TKINFO"
	.tkinfo
        /*0018*/ 	.word	0x00000002
        /*0030*/ 	.string	""
        /*0030*/ 	.string	"ptxas"
        /*0030*/ 	.string	"Cuda compilation tools, release 13.0, V13.0.88"
        /*0030*/ 	.string	"Build cuda_13.0.r13.0/compiler.36424714_0"
        /*0030*/ 	.string	"-arch sm_100 -m 64 "



//--------------------- .note.nv.cuinfo           --------------------------
	.section	.note.nv.cuinfo,"",@"SHT_NOTE"
	.sectionflags	@"SHF_NOTE_NV_CUINFO"
        /*0018*/ 	.short	0x0002
        /*001a*/ 	.short	0x0064
        /*001c*/ 	.short	0x0082
	.zero		2


//--------------------- .nv.info                  --------------------------
	.section	.nv.info,"",@"SHT_CUDA_INFO"
	.align	4


	//----- nvinfo : EIATTR_REGCOUNT
	.align		4
        /*0000*/ 	.byte	0x04, 0x2f
        /*0002*/ 	.short	(.L_2 - .L_1)
	.align		4
.L_1:
        /*0004*/ 	.word	index@(_Z14testsuperPixelPiS_)
        /*0008*/ 	.word	0x0000001b


	//----- nvinfo : EIATTR_FRAME_SIZE
	.align		4
.L_2:
        /*000c*/ 	.byte	0x04, 0x11
        /*000e*/ 	.short	(.L_4 - .L_3)
	.align		4
.L_3:
        /*0010*/ 	.word	index@(_Z14testsuperPixelPiS_)
        /*0014*/ 	.word	0x00000008


	//----- nvinfo : EIATTR_MIN_STACK_SIZE
	.align		4
.L_4:
        /*0018*/ 	.byte	0x04, 0x12
        /*001a*/ 	.short	(.L_6 - .L_5)
	.align		4
.L_5:
        /*001c*/ 	.word	index@(_Z14testsuperPixelPiS_)
        /*0020*/ 	.word	0x00000008
.L_6:


//--------------------- .nv.compat                --------------------------
	.section	.nv.compat,"",@"SHT_CUDA_COMPAT_INFO"
	.align	4
        /*0000*/ 	.byte	0x02, 0x09, 0x00, 0x00, 0x02, 0x02, 0x01, 0x00, 0x02, 0x05, 0x05, 0x00, 0x03, 0x07, 0x01, 0x01
        /*0010*/ 	.byte	0x02, 0x03, 0x00, 0x00, 0x02, 0x06, 0x01, 0x00, 0x04, 0x0b, 0x08, 0x00, 0x09, 0x00, 0x00, 0x00
        /*0020*/ 	.byte	0x00, 0x00, 0x00, 0x00


//--------------------- .nv.info._Z14testsuperPixelPiS_ --------------------------
	.section	.nv.info._Z14testsuperPixelPiS_,"",@"SHT_CUDA_INFO"
	.sectionflags	@""
	.align	4


	//----- nvinfo : EIATTR_CUDA_API_VERSION
	.align		4
        /*0000*/ 	.byte	0x04, 0x37
        /*0002*/ 	.short	(.L_8 - .L_7)
.L_7:
        /*0004*/ 	.word	0x00000082


	//----- nvinfo : EIATTR_KPARAM_INFO
	.align		4
.L_8:
        /*0008*/ 	.byte	0x04, 0x17
        /*000a*/ 	.short	(.L_10 - .L_9)
.L_9:
        /*000c*/ 	.word	0x00000000
        /*0010*/ 	.short	0x0001
        /*0012*/ 	.short	0x0008
        /*0014*/ 	.byte	0x00, 0xf5, 0x21, 0x00


	//----- nvinfo : EIATTR_KPARAM_INFO
	.align		4
.L_10:
        /*0018*/ 	.byte	0x04, 0x17
        /*001a*/ 	.short	(.L_12 - .L_11)
.L_11:
        /*001c*/ 	.word	0x00000000
        /*0020*/ 	.short	0x0000
        /*0022*/ 	.short	0x0000
        /*0024*/ 	.byte	0x00, 0xf5, 0x21, 0x00


	//----- nvinfo : EIATTR_SPARSE_MMA_MASK
	.align		4
.L_12:
        /*0028*/ 	.byte	0x03, 0x50
        /*002a*/ 	.short	0x0000


	//----- nvinfo : EIATTR_MAXREG_COUNT
	.align		4
        /*002c*/ 	.byte	0x03, 0x1b
        /*002e*/ 	.short	0x00ff


	//----- nvinfo : EIATTR_NUM_BARRIERS
	.align		4
        /*0030*/ 	.byte	0x02, 0x4c
        /*0032*/ 	.byte	0x01
	.zero		1


	//----- nvinfo : EIATTR_EXTERNS
	.align		4
        /*0034*/ 	.byte	0x04, 0x0f
        /*0036*/ 	.short	(.L_14 - .L_13)


	//   ....[0]....
	.align		4
.L_13:
        /*0038*/ 	.word	index@(vprintf)


	//----- nvinfo : EIATTR_MERCURY_ISA_VERSION
	.align		4
.L_14:
        /*003c*/ 	.byte	0x03, 0x5f
        /*003e*/ 	.short	0x0101


	//----- nvinfo : EIATTR_VRC_CTA_INIT_COUNT
	.align		4
        /*0040*/ 	.byte	0x02, 0x4a
	.zero		1
	.zero		1


	//----- nvinfo : EIATTR_SYSCALL_OFFSETS
	.align		4
        /*0044*/ 	.byte	0x04, 0x46
        /*0046*/ 	.short	(.L_16 - .L_15)


	//   ....[0]....
.L_15:
        /*0048*/ 	.word	0x00000380


	//   ....[1]....
        /*004c*/ 	.word	0x00000410


	//   ....[2]....
        /*0050*/ 	.word	0x000004a0


	//   ....[3]....
        /*0054*/ 	.word	0x00000530


	//----- nvinfo : EIATTR_EXIT_INSTR_OFFSETS
	.align		4
.L_16:
        /*0058*/ 	.byte	0x04, 0x1c
        /*005a*/ 	.short	(.L_18 - .L_17)


	//   ....[0]....
.L_17:
        /*005c*/ 	.word	0x000002e0


	//   ....[1]....
        /*0060*/ 	.word	0x000005b0


	//----- nvinfo : EIATTR_CRS_STACK_SIZE
	.align		4
.L_18:
        /*0064*/ 	.byte	0x04, 0x1e
        /*0066*/ 	.short	(.L_20 - .L_19)
.L_19:
        /*0068*/ 	.word	0x00000000


	//----- nvinfo : EIATTR_CBANK_PARAM_SIZE
	.align		4
.L_20:
        /*006c*/ 	.byte	0x03, 0x19
        /*006e*/ 	.short	0x0010


	//----- nvinfo : EIATTR_PARAM_CBANK
	.align		4
        /*0070*/ 	.byte	0x04, 0x0a
        /*0072*/ 	.short	(.L_22 - .L_21)
	.align		4
.L_21:
        /*0074*/ 	.word	index@(.nv.constant0._Z14testsuperPixelPiS_)
        /*0078*/ 	.short	0x0380
        /*007a*/ 	.short	0x0010


	//----- nvinfo : EIATTR_SW_WAR
	.align		4
.L_22:
        /*007c*/ 	.byte	0x04, 0x36
        /*007e*/ 	.short	(.L_24 - .L_23)
.L_23:
        /*0080*/ 	.word	0x00000008
.L_24:


//--------------------- .nv.callgraph             --------------------------
	.section	.nv.callgraph,"",@"SHT_CUDA_CALLGRAPH"
	.align	4
	.sectionentsize	8
	.align		4
        /*0000*/ 	.word	0x00000000
	.align		4
        /*0004*/ 	.word	0xffffffff
	.align		4
        /*0008*/ 	.word	index@(_Z14testsuperPixelPiS_)
	.align		4
        /*000c*/ 	.word	index@(vprintf)
	.align		4
        /*0010*/ 	.word	0x00000000
	.align		4
        /*0014*/ 	.word	0xfffffffe
	.align		4
        /*0018*/ 	.word	0x00000000
	.align		4
        /*001c*/ 	.word	0xfffffffd
	.align		4
        /*0020*/ 	.word	0x00000000
	.align		4
        /*0024*/ 	.word	0xfffffffc


//--------------------- .nv.constant4             --------------------------
	.section	.nv.constant4,"a",@progbits
	.align	8
	.align		8
.nv.constant4:
        /*0000*/ 	.dword	vprintf
	.align		8
        /*0008*/ 	.dword	$str


//--------------------- .text._Z14testsuperPixelPiS_ --------------------------
	.section	.text._Z14testsuperPixelPiS_,"ax",@progbits
	.align	128
        .global         _Z14testsuperPixelPiS_
        .type           _Z14testsuperPixelPiS_,@function
        .size           _Z14testsuperPixelPiS_,(.L_x_7 - _Z14testsuperPixelPiS_)
        .other          _Z14testsuperPixelPiS_,@"STO_CUDA_ENTRY STV_DEFAULT"
_Z14testsuperPixelPiS_:
.text._Z14testsuperPixelPiS_:
[----:B------:R-:W0:Y:S01]  /*0000*/  LDC R1, c[0x0][0x37c] ;  /* 0x0000df00ff017b82 */ /* 0x000e220000000800 */
[----:B------:R-:W1:Y:S01]  /*0010*/  S2R R17, SR_CTAID.X ;  /* 0x0000000000117919 */ /* 0x000e620000002500 */
[----:B------:R-:W2:Y:S06]  /*0020*/  LDCU UR7, c[0x0][0x2fc] ;  /* 0x00005f80ff0777ac */ /* 0x000eac0008000800 */
[----:B------:R-:W3:Y:S01]  /*0030*/  LDC.64 R4, c[0x0][0x380] ;  /* 0x0000e000ff047b82 */ /* 0x000ee20000000a00 */
[----:B0-----:R-:W-:Y:S01]  /*0040*/  VIADD R1, R1, 0xfffffff8 ;  /* 0xfffffff801017836 */ /* 0x001fe20000000000 */
[----:B------:R-:W1:Y:S01]  /*0050*/  S2R R24, SR_CTAID.Y ;  /* 0x0000000000187919 */ /* 0x000e620000002600 */
[----:B------:R-:W1:Y:S01]  /*0060*/  LDCU UR5, c[0x0][0x370] ;  /* 0x00006e00ff0577ac */ /* 0x000e620008000800 */
[----:B------:R-:W0:Y:S01]  /*0070*/  S2R R18, SR_TID.Y ;  /* 0x0000000000127919 */ /* 0x000e220000002200 */
[----:B------:R-:W4:Y:S01]  /*0080*/  LDCU UR6, c[0x0][0x360] ;  /* 0x00006c00ff0677ac */ /* 0x000f220008000800 */
[----:B------:R-:W0:Y:S01]  /*0090*/  S2R R0, SR_TID.X ;  /* 0x0000000000007919 */ /* 0x000e220000002100 */
[----:B------:R-:W4:Y:S01]  /*00a0*/  LDCU UR4, c[0x0][0x364] ;  /* 0x00006c80ff0477ac */ /* 0x000f220008000800 */
[----:B------:R-:W5:Y:S01]  /*00b0*/  LDCU.64 UR36, c[0x0][0x358] ;  /* 0x00006b00ff2477ac */ /* 0x000f620008000a00 */
[----:B----4-:R-:W-:Y:S01]  /*00c0*/  UIMAD UR4, UR6, UR4, URZ ;  /* 0x00000004060472a4 */ /* 0x010fe2000f8e02ff */
[----:B-1----:R-:W-:-:S02]  /*00d0*/  IMAD R19, R24, UR5, R17 ;  /* 0x0000000518137c24 */ /* 0x002fc4000f8e0211 */
[----:B0-----:R-:W-:-:S04]  /*00e0*/  IMAD R2, R18, UR6, R0 ;  /* 0x0000000612027c24 */ /* 0x001fc8000f8e0200 */
[----:B------:R-:W-:-:S04]  /*00f0*/  IMAD R3, R19, UR4, R2 ;  /* 0x0000000413037c24 */ /* 0x000fc8000f8e0202 */
[----:B---3--:R-:W-:-:S06]  /*0100*/  IMAD.WIDE R4, R3, 0x4, R4 ;  /* 0x0000000403047825 */ /* 0x008fcc00078e0204 */
[----:B-----5:R-:W3:Y:S01]  /*0110*/  LDG.E R4, desc[UR36][R4.64] ;  /* 0x0000002404047981 */ /* 0x020ee2000c1e1900 */
[----:B------:R-:W0:Y:S01]  /*0120*/  S2UR UR5, SR_CgaCtaId ;  /* 0x00000000000579c3 */ /* 0x000e220000008800 */
[----:B------:R-:W1:Y:S01]  /*0130*/  LDCU UR6, c[0x0][0x2f8] ;  /* 0x00005f00ff0677ac */ /* 0x000e620008000800 */
[----:B------:R-:W-:Y:S01]  /*0140*/  ISETP.NE.AND P0, PT, R2, RZ, PT ;  /* 0x000000ff0200720c */ /* 0x000fe20003f05270 */
[----:B------:R-:W-:Y:S01]  /*0150*/  BSSY.RECONVERGENT B0, `(.L_x_0) ;  /* 0x0000017000007945 */ /* 0x000fe20003800200 */
[----:B------:R-:W-:Y:S01]  /*0160*/  ISETP.NE.AND P1, PT, R3, 0x4, PT ;  /* 0x000000040300780c */ /* 0x000fe20003f25270 */
[----:B------:R-:W-:Y:S02]  /*0170*/  UMOV UR4, 0x400 ;  /* 0x0000040000047882 */ /* 0x000fe40000000000 */
[----:B0-----:R-:W-:-:S06]  /*0180*/  ULEA UR4, UR5, UR4, 0x18 ;  /* 0x0000000405047291 */ /* 0x001fcc000f8ec0ff */
[----:B------:R-:W-:Y:S02]  /*0190*/  LEA R3, R2, UR4, 0x2 ;  /* 0x0000000402037c11 */ /* 0x000fe4000f8e10ff */
[----:B-1----:R-:W-:-:S05]  /*01a0*/  IADD3 R2, P2, PT, R1, UR6, RZ ;  /* 0x0000000601027c10 */ /* 0x002fca000ff5e0ff */
[----:B--2---:R-:W-:Y:S01]  /*01b0*/  IMAD.X R16, RZ, RZ, UR7, P2 ;  /* 0x00000007ff107e24 */ /* 0x004fe200090e06ff */
[----:B---3--:R0:W-:Y:S01]  /*01c0*/  STS [R3], R4 ;  /* 0x0000000403007388 */ /* 0x0081e20000000800 */
[----:B------:R-:W-:Y:S06]  /*01d0*/  BAR.SYNC.DEFER_BLOCKING 0x0 ;  /* 0x0000000000007b1d */ /* 0x000fec0000010000 */
[----:B------:R-:W-:Y:S05]  /*01e0*/  @P0 BRA `(.L_x_1) ;  /* 0x0000000000340947 */ /* 0x000fea0003800000 */
[----:B0-----:R-:W0:Y:S04]  /*01f0*/  LDS.128 R4, [UR4] ;  /* 0x00000004ff047984 */ /* 0x001e280008000c00 */
[----:B------:R-:W1:Y:S04]  /*0200*/  LDS.128 R8, [UR4+0x10] ;  /* 0x00001004ff087984 */ /* 0x000e680008000c00 */
[----:B------:R-:W2:Y:S04]  /*0210*/  LDS.128 R12, [UR4+0x20] ;  /* 0x00002004ff0c7984 */ /* 0x000ea80008000c00 */
[----:B------:R-:W3:Y:S01]  /*0220*/  LDS.128 R20, [UR4+0x30] ;  /* 0x00003004ff147984 */ /* 0x000ee20008000c00 */
[----:B0-----:R-:W-:-:S04]  /*0230*/  IADD3 R4, PT, PT, R6, R5, R4 ;  /* 0x0000000506047210 */ /* 0x001fc80007ffe004 */
[----:B-1----:R-:W-:-:S04]  /*0240*/  IADD3 R4, PT, PT, R8, R7, R4 ;  /* 0x0000000708047210 */ /* 0x002fc80007ffe004 */
[----:B------:R-:W-:-:S04]  /*0250*/  IADD3 R4, PT, PT, R10, R9, R4 ;  /* 0x000000090a047210 */ /* 0x000fc80007ffe004 */
[----:B--2---:R-:W-:-:S04]  /*0260*/  IADD3 R4, PT, PT, R12, R11, R4 ;  /* 0x0000000b0c047210 */ /* 0x004fc80007ffe004 */
[----:B------:R-:W-:-:S04]  /*0270*/  IADD3 R4, PT, PT, R14, R13, R4 ;  /* 0x0000000d0e047210 */ /* 0x000fc80007ffe004 */
[----:B---3--:R-:W-:-:S04]  /*0280*/  IADD3 R4, PT, PT, R20, R15, R4 ;  /* 0x0000000f14047210 */ /* 0x008fc80007ffe004 */
[----:B------:R-:W-:-:S05]  /*0290*/  IADD3 R4, PT, PT, R22, R21, R4 ;  /* 0x0000001516047210 */ /* 0x000fca0007ffe004 */
[----:B------:R-:W-:-:S05]  /*02a0*/  IMAD.IADD R4, R4, 0x1, R23 ;  /* 0x0000000104047824 */ /* 0x000fca00078e0217 */
[----:B------:R1:W-:Y:S02]  /*02b0*/  STS [UR4], R4 ;  /* 0x00000004ff007988 */ /* 0x0003e40008000804 */
.L_x_1:
[----:B------:R-:W-:Y:S05]  /*02c0*/  BSYNC.RECONVERGENT B0 ;  /* 0x0000000000007941 */ /* 0x000fea0003800200 */
.L_x_0:
[----:B------:R-:W-:Y:S06]  /*02d0*/  BAR.SYNC.DEFER_BLOCKING 0x0 ;  /* 0x0000000000007b1d */ /* 0x000fec0000010000 */
[----:B------:R-:W-:Y:S05]  /*02e0*/  @P1 EXIT ;  /* 0x000000000000194d */ /* 0x000fea0003800000 */
[----:B------:R-:W-:Y:S01]  /*02f0*/  MOV R22, 0x0 ;  /* 0x0000000000167802 */ /* 0x000fe20000000f00 */
[----:B------:R2:W-:Y:S01]  /*0300*/  STL [R1], R0 ;  /* 0x0000000001007387 */ /* 0x0005e20000100800 */
[----:B------:R-:W0:Y:S01]  /*0310*/  LDCU.64 UR4, c[0x4][0x8] ;  /* 0x01000100ff0477ac */ /* 0x000e220008000a00 */
[----:B------:R-:W-:Y:S01]  /*0320*/  IMAD.MOV.U32 R6, RZ, RZ, R2 ;  /* 0x000000ffff067224 */ /* 0x000fe200078e0002 */
[----:B------:R2:W3:Y:S01]  /*0330*/  LDC.64 R8, c[0x4][R22] ;  /* 0x0100000016087b82 */ /* 0x0004e20000000a00 */
[----:B------:R-:W-:Y:S01]  /*0340*/  IMAD.MOV.U32 R7, RZ, RZ, R16 ;  /* 0x000000ffff077224 */ /* 0x000fe200078e0010 */
[----:B01----:R-:W-:Y:S01]  /*0350*/  MOV R4, UR4 ;  /* 0x0000000400047c02 */ /* 0x003fe20008000f00 */
[----:B--2---:R-:W-:-:S07]  /*0360*/  IMAD.U32 R5, RZ, RZ, UR5 ;  /* 0x00000005ff057e24 */ /* 0x004fce000f8e00ff */
[----:B------:R-:W-:-:S07]  /*0370*/  LEPC R20, `(.L_x_2) ;  /* 0x000000001014794e */ /* 0x000fce0000000000 */
[----:B---3--:R-:W-:Y:S05]  /*0380*/  CALL.ABS.NOINC R8 ;  /* 0x0000000008007343 */ /* 0x008fea0003c00000 */
.L_x_2:
[----:B------:R0:W-:Y:S01]  /*0390*/  STL [R1], R18 ;  /* 0x0000001201007387 */ /* 0x0001e20000100800 */
[----:B------:R0:W1:Y:S01]  /*03a0*/  LDC.64 R8, c[0x4][R22] ;  /* 0x0100000016087b82 */ /* 0x0000620000000a00 */
[----:B------:R-:W2:Y:S01]  /*03b0*/  LDCU.64 UR4, c[0x4][0x8] ;  /* 0x01000100ff0477ac */ /* 0x000ea20008000a00 */
[----:B------:R-:W-:Y:S02]  /*03c0*/  IMAD.MOV.U32 R6, RZ, RZ, R2 ;  /* 0x000000ffff067224 */ /* 0x000fe400078e0002 */
[----:B------:R-:W-:Y:S01]  /*03d0*/  IMAD.MOV.U32 R7, RZ, RZ, R16 ;  /* 0x000000ffff077224 */ /* 0x000fe200078e0010 */
[----:B--2---:R-:W-:Y:S01]  /*03e0*/  MOV R4, UR4 ;  /* 0x0000000400047c02 */ /* 0x004fe20008000f00 */
[----:B0-----:R-:W-:-:S07]  /*03f0*/  IMAD.U32 R5, RZ, RZ, UR5 ;  /* 0x00000005ff057e24 */ /* 0x001fce000f8e00ff */
[----:B------:R-:W-:-:S07]  /*0400*/  LEPC R20, `(.L_x_3) ;  /* 0x000000001014794e */ /* 0x000fce0000000000 */
[----:B-1----:R-:W-:Y:S05]  /*0410*/  CALL.ABS.NOINC R8 ;  /* 0x0000000008007343 */ /* 0x002fea0003c00000 */
.L_x_3:
[----:B------:R0:W-:Y:S01]  /*0420*/  STL [R1], R24 ;  /* 0x0000001801007387 */ /* 0x0001e20000100800 */
[----:B------:R0:W1:Y:S01]  /*0430*/  LDC.64 R8, c[0x4][R22] ;  /* 0x0100000016087b82 */ /* 0x0000620000000a00 */
[----:B------:R-:W2:Y:S01]  /*0440*/  LDCU.64 UR4, c[0x4][0x8] ;  /* 0x01000100ff0477ac */ /* 0x000ea20008000a00 */
[----:B------:R-:W-:Y:S01]  /*0450*/  IMAD.MOV.U32 R6, RZ, RZ, R2 ;  /* 0x000000ffff067224 */ /* 0x000fe200078e0002 */
[----:B------:R-:W-:Y:S02]  /*0460*/  MOV R7, R16 ;  /* 0x0000001000077202 */ /* 0x000fe40000000f00 */
[----:B--2---:R-:W-:Y:S01]  /*0470*/  MOV R4, UR4 ;  /* 0x0000000400047c02 */ /* 0x004fe20008000f00 */
[----:B0-----:R-:W-:-:S07]  /*0480*/  IMAD.U32 R5, RZ, RZ, UR5 ;  /* 0x00000005ff057e24 */ /* 0x001fce000f8e00ff */
[----:B------:R-:W-:-:S07]  /*0490*/  LEPC R20, `(.L_x_4) ;  /* 0x000000001014794e */ /* 0x000fce0000000000 */
[----:B-1----:R-:W-:Y:S05]  /*04a0*/  CALL.ABS.NOINC R8 ;  /* 0x0000000008007343 */ /* 0x002fea0003c00000 */
.L_x_4:
[----:B------:R0:W-:Y:S01]  /*04b0*/  STL [R1], R17 ;  /* 0x0000001101007387 */ /* 0x0001e20000100800 */
[----:B------:R-:W1:Y:S01]  /*04c0*/  LDC.64 R22, c[0x4][R22] ;  /* 0x0100000016167b82 */ /* 0x000e620000000a00 */
[----:B------:R-:W2:Y:S01]  /*04d0*/  LDCU.64 UR4, c[0x4][0x8] ;  /* 0x01000100ff0477ac */ /* 0x000ea20008000a00 */
[----:B------:R-:W-:Y:S01]  /*04e0*/  MOV R6, R2 ;  /* 0x0000000200067202 */ /* 0x000fe20000000f00 */
[----:B------:R-:W-:Y:S02]  /*04f0*/  IMAD.MOV.U32 R7, RZ, RZ, R16 ;  /* 0x000000ffff077224 */ /* 0x000fe400078e0010 */
[----:B--2---:R-:W-:Y:S02]  /*0500*/  IMAD.U32 R4, RZ, RZ, UR4 ;  /* 0x00000004ff047e24 */ /* 0x004fe4000f8e00ff */
[----:B0-----:R-:W-:-:S07]  /*0510*/  IMAD.U32 R5, RZ, RZ, UR5 ;  /* 0x00000005ff057e24 */ /* 0x001fce000f8e00ff */
[----:B------:R-:W-:-:S07]  /*0520*/  LEPC R20, `(.L_x_5) ;  /* 0x000000001014794e */ /* 0x000fce0000000000 */
[----:B-1----:R-:W-:Y:S05]  /*0530*/  CALL.ABS.NOINC R22 ;  /* 0x0000000016007343 */ /* 0x002fea0003c00000 */
.L_x_5:
[----:B------:R-:W0:Y:S01]  /*0540*/  S2UR UR5, SR_CgaCtaId ;  /* 0x00000000000579c3 */ /* 0x000e220000008800 */
[----:B------:R-:W-:-:S07]  /*0550*/  UMOV UR4, 0x400 ;  /* 0x0000040000047882 */ /* 0x000fce0000000000 */
[----:B------:R-:W1:Y:S01]  /*0560*/  LDC.64 R2, c[0x0][0x388] ;  /* 0x0000e200ff027b82 */ /* 0x000e620000000a00 */
[----:B0-----:R-:W-:Y:S01]  /*0570*/  ULEA UR4, UR5, UR4, 0x18 ;  /* 0x0000000405047291 */ /* 0x001fe2000f8ec0ff */
[----:B-1----:R-:W-:-:S08]  /*0580*/  IMAD.WIDE R2, R19, 0x4, R2 ;  /* 0x0000000413027825 */ /* 0x002fd000078e0202 */
[----:B------:R-:W0:Y:S04]  /*0590*/  LDS R5, [UR4] ;  /* 0x00000004ff057984 */ /* 0x000e280008000800 */
[----:B0-----:R-:W-:Y:S01]  /*05a0*/  STG.E desc[UR36][R2.64], R5 ;  /* 0x0000000502007986 */ /* 0x001fe2000c101924 */
[----:B------:R-:W-:Y:S05]  /*05b0*/  EXIT ;  /* 0x000000000000794d */ /* 0x000fea0003800000 */
.L_x_6:
[----:B------:R-:W-:-:S00]  /*05c0*/  BRA `(.L_x_6) ;  /* 0xfffffffc00fc7947 */ /* 0x000fc0000383ffff */
[----:B------:R-:W-:-:S00]  /*05d0*/  NOP ;  /* 0x0000000000007918 */ /* 0x000fc00000000000 */
        /* <DEDUP_REMOVED lines=10> */
.L_x_7:


//--------------------- .nv.global.init           --------------------------
	.section	.nv.global.init,"aw",@progbits
.nv.global.init:
	.type		$str,@object
	.size		$str,(.L_0 - $str)
$str:
        /*0000*/ 	.byte	0x25, 0x64, 0x0a, 0x00
.L_0:


//--------------------- .nv.shared._Z14testsuperPixelPiS_ --------------------------
	.section	.nv.shared._Z14testsuperPixelPiS_,"aw",@nobits
	.sectionflags	@""
	.align	4
.nv.shared._Z14testsuperPixelPiS_:
	.zero		1088


//--------------------- .nv.shared.reserved.0     --------------------------
	.section	.nv.shared.reserved.0,"aw",@nobits
	.weak		__nv_reservedSMEM_offset_0_alias
	.size		__nv_reservedSMEM_offset_0_alias, 0, 64
	.other		__nv_reservedSMEM_offset_0_alias,@"STO_CUDA_RESERVED_SHARED STV_DEFAULT"
__nv_reservedSMEM_offset_0_alias:
	.zero		0
	.zero		64


//--------------------- .nv.constant0._Z14testsuperPixelPiS_ --------------------------
	.section	.nv.constant0._Z14testsuperPixelPiS_,"a",@progbits
	.sectionflags	@""
	.align	4
.nv.constant0._Z14testsuperPixelPiS_:
	.zero		912


//--------------------- SYMBOLS --------------------------

	.type		.nv.reservedSmem.offset0,@object
	.size		.nv.reservedSmem.offset0,0x4
	.type		.nv.reservedSmem.cap,@object
	.size		.nv.reservedSmem.cap,0x4
	.type		vprintf,@function
